//
// Generated by NVIDIA NVVM Compiler
//
// Compiler Build ID: CL-36424714
// Cuda compilation tools, release 13.0, V13.0.88
// Based on NVVM 20.0.0
//

.version 9.0
.target sm_100
.address_size 64

	// .globl	_Z14print_from_gpuv
.extern .func  (.param .b32 func_retval0) vprintf
(
	.param .b64 vprintf_param_0,
	.param .b64 vprintf_param_1
)
;
.global .align 1 .b8 $str[51] = {72, 101, 108, 108, 111, 44, 32, 87, 111, 114, 108, 100, 32, 102, 114, 111, 109, 32, 116, 104, 114, 101, 97, 100, 32, 91, 37, 100, 44, 32, 37, 100, 93, 33, 32, 9, 32, 70, 114, 111, 109, 32, 100, 101, 118, 105, 99, 101, 32, 10};

.visible .entry _Z14print_from_gpuv()
{
	.local .align 8 .b8 	__local_depot0[8];
	.reg .b64 	%SP;
	.reg .b64 	%SPL;
	.reg .b32 	%r<5>;
	.reg .b64 	%rd<5>;

	mov.u64 	%SPL, __local_depot0;
	cvta.local.u64 	%SP, %SPL;
	add.u64 	%rd1, %SP, 0;
	add.u64 	%rd2, %SPL, 0;
	mov.u32 	%r1, %tid.x;
	mov.u32 	%r2, %ctaid.x;
	st.local.v2.u32 	[%rd2], {%r1, %r2};
	mov.u64 	%rd3, $str;
	cvta.global.u64 	%rd4, %rd3;
	{ // callseq 0, 0
	.param .b64 param0;
	st.param.b64 	[param0], %rd4;
	.param .b64 param1;
	st.param.b64 	[param1], %rd1;
	.param .b32 retval0;
	call.uni (retval0), 
	vprintf, 
	(
	param0, 
	param1
	);
	ld.param.b32 	%r3, [retval0];
	} // callseq 0
	ret;

}


// ===== COMPILED SASS (sm_100) =====

	.target	sm_100

	.elftype	@"ET_EXEC"


//--------------------- .note.nv.tkinfo           --------------------------
	.section	.note.nv.tkinfo,"",@"SHT_NOTE"
	.sectionflags	@"SHF_NOTE_NV_TKINFO"
	.tkinfo
        /*0018*/ 	.word	0x00000002
        /*0030*/ 	.string	""
        /*0030*/ 	.string	"ptxas"
        /*0030*/ 	.string	"Cuda compilation tools, release 13.0, V13.0.88"
        /*0030*/ 	.string	"Build cuda_13.0.r13.0/compiler.36424714_0"
        /*0030*/ 	.string	"-arch sm_100 -m 64 "



//--------------------- .note.nv.cuinfo           --------------------------
	.section	.note.nv.cuinfo,"",@"SHT_NOTE"
	.sectionflags	@"SHF_NOTE_NV_CUINFO"
        /*0018*/ 	.short	0x0002
        /*001a*/ 	.short	0x0064
        /*001c*/ 	.short	0x0082
	.zero		2


//--------------------- .nv.info                  --------------------------
	.section	.nv.info,"",@"SHT_CUDA_INFO"
	.align	4


	//----- nvinfo : EIATTR_REGCOUNT
	.align		4
        /*0000*/ 	.byte	0x04, 0x2f
        /*0002*/ 	.short	(.L_2 - .L_1)
	.align		4
.L_1:
        /*0004*/ 	.word	index@(_Z14print_from_gpuv)
        /*0008*/ 	.word	0x00000018


	//----- nvinfo : EIATTR_FRAME_SIZE
	.align		4
.L_2:
        /*000c*/ 	.byte	0x04, 0x11
        /*000e*/ 	.short	(.L_4 - .L_3)
	.align		4
.L_3:
        /*0010*/ 	.word	index@(_Z14print_from_gpuv)
        /*0014*/ 	.word	0x00000008


	//----- nvinfo : EIATTR_MIN_STACK_SIZE
	.align		4
.L_4:
        /*0018*/ 	.byte	0x04, 0x12
        /*001a*/ 	.short	(.L_6 - .L_5)
	.align		4
.L_5:
        /*001c*/ 	.word	index@(_Z14print_from_gpuv)
        /*0020*/ 	.word	0x00000008
.L_6:


//--------------------- .nv.compat                --------------------------
	.section	.nv.compat,"",@"SHT_CUDA_COMPAT_INFO"
	.align	4
        /*0000*/ 	.byte	0x02, 0x09, 0x00, 0x00, 0x02, 0x02, 0x01, 0x00, 0x02, 0x05, 0x05, 0x00, 0x03, 0x07, 0x01, 0x01
        /*0010*/ 	.byte	0x02, 0x03, 0x00, 0x00, 0x02, 0x06, 0x01, 0x00, 0x04, 0x0b, 0x08, 0x00, 0x09, 0x00, 0x00, 0x00
        /*0020*/ 	.byte	0x00, 0x00, 0x00, 0x00


//--------------------- .nv.info._Z14print_from_gpuv --------------------------
	.section	.nv.info._Z14print_from_gpuv,"",@"SHT_CUDA_INFO"
	.sectionflags	@""
	.align	4


	//----- nvinfo : EIATTR_CUDA_API_VERSION
	.align		4
        /*0000*/ 	.byte	0x04, 0x37
        /*0002*/ 	.short	(.L_8 - .L_7)
.L_7:
        /*0004*/ 	.word	0x00000082


	//----- nvinfo : EIATTR_SPARSE_MMA_MASK
	.align		4
.L_8:
        /*0008*/ 	.byte	0x03, 0x50
        /*000a*/ 	.short	0x0000


	//----- nvinfo : EIATTR_MAXREG_COUNT
	.align		4
        /*000c*/ 	.byte	0x03, 0x1b
        /*000e*/ 	.short	0x00ff


	//----- nvinfo : EIATTR_EXTERNS
	.align		4
        /*0010*/ 	.byte	0x04, 0x0f
        /*0012*/ 	.short	(.L_10 - .L_9)


	//   ....[0]....
	.align		4
.L_9:
        /*0014*/ 	.word	index@(vprintf)


	//----- nvinfo : EIATTR_MERCURY_ISA_VERSION
	.align		4
.L_10:
        /*0018*/ 	.byte	0x03, 0x5f
        /*001a*/ 	.short	0x0101


	//----- nvinfo : EIATTR_VRC_CTA_INIT_COUNT
	.align		4
        /*001c*/ 	.byte	0x02, 0x4a
	.zero		1
	.zero		1


	//----- nvinfo : EIATTR_SYSCALL_OFFSETS
	.align		4
        /*0020*/ 	.byte	0x04, 0x46
        /*0022*/ 	.short	(.L_12 - .L_11)


	//   ....[0]....
.L_11:
        /*0024*/ 	.word	0x000000f0


	//----- nvinfo : EIATTR_EXIT_INSTR_OFFSETS
	.align		4
.L_12:
        /*0028*/ 	.byte	0x04, 0x1c
        /*002a*/ 	.short	(.L_14 - .L_13)


	//   ....[0]....
.L_13:
        /*002c*/ 	.word	0x00000100


	//----- nvinfo : EIATTR_SW_WAR
	.align		4
.L_14:
        /*0030*/ 	.byte	0x04, 0x36
        /*0032*/ 	.short	(.L_16 - .L_15)
.L_15:
        /*0034*/ 	.word	0x00000008
.L_16:


//--------------------- .nv.callgraph             --------------------------
	.section	.nv.callgraph,"",@"SHT_CUDA_CALLGRAPH"
	.align	4
	.sectionentsize	8
	.align		4
        /*0000*/ 	.word	0x00000000
	.align		4
        /*0004*/ 	.word	0xffffffff
	.align		4
        /*0008*/ 	.word	index@(_Z14print_from_gpuv)
	.align		4
        /*000c*/ 	.word	index@(vprintf)
	.align		4
        /*0010*/ 	.word	0x00000000
	.align		4
        /*0014*/ 	.word	0xfffffffe
	.align		4
        /*0018*/ 	.word	0x00000000
	.align		4
        /*001c*/ 	.word	0xfffffffd
	.align		4
        /*0020*/ 	.word	0x00000000
	.align		4
        /*0024*/ 	.word	0xfffffffc


//--------------------- .nv.constant4             --------------------------
	.section	.nv.constant4,"a",@progbits
	.align	8
	.align		8
.nv.constant4:
        /*0000*/ 	.dword	vprintf
	.align		8
        /*0008*/ 	.dword	$str


//--------------------- .text._Z14print_from_gpuv --------------------------
	.section	.text._Z14print_from_gpuv,"ax",@progbits
	.align	128
        .global         _Z14print_from_gpuv
        .type           _Z14print_from_gpuv,@function
        .size           _Z14print_from_gpuv,(.L_x_2 - _Z14print_from_gpuv)
        .other          _Z14print_from_gpuv,@"STO_CUDA_ENTRY STV_DEFAULT"
_Z14print_from_gpuv:
.text._Z14print_from_gpuv:
[----:B------:R-:W0:Y:S01]  /*0000*/  LDC R1, c[0x0][0x37c] ;  /* 0x0000df00ff017b82 */ /* 0x000e220000000800 */
[----:B------:R-:W1:Y:S01]  /*0010*/  S2R R8, SR_TID.X ;  /* 0x0000000000087919 */ /* 0x000e620000002100 */
[----:B0-----:R-:W-:Y:S01]  /*0020*/  VIADD R1, R1, 0xfffffff8 ;  /* 0xfffffff801017836 */ /* 0x001fe20000000000 */
[----:B------:R-:W-:Y:S01]  /*0030*/  MOV R0, 0x0 ;  /* 0x0000000000007802 */ /* 0x000fe20000000f00 */
[----:B------:R-:W0:Y:S01]  /*0040*/  LDCU UR4, c[0x0][0x2f8] ;  /* 0x00005f00ff0477ac */ /* 0x000e220008000800 */
[----:B------:R-:W1:Y:S03]  /*0050*/  S2R R9, SR_CTAID.X ;  /* 0x0000000000097919 */ /* 0x000e660000002500 */
[----:B------:R2:W3:Y:S01]  /*0060*/  LDC.64 R2, c[0x4][R0] ;  /* 0x0100000000027b82 */ /* 0x0004e20000000a00 */
[----:B------:R-:W4:Y:S01]  /*0070*/  LDCU.64 UR6, c[0x4][0x8] ;  /* 0x01000100ff0677ac */ /* 0x000f220008000a00 */
[----:B------:R-:W5:Y:S01]  /*0080*/  LDCU UR5, c[0x0][0x2fc] ;  /* 0x00005f80ff0577ac */ /* 0x000f620008000800 */
[----:B0-----:R-:W-:Y:S01]  /*0090*/  IADD3 R6, P0, PT, R1, UR4, RZ ;  /* 0x0000000401067c10 */ /* 0x001fe2000ff1e0ff */
[----:B----4-:R-:W-:Y:S01]  /*00a0*/  IMAD.U32 R4, RZ, RZ, UR6 ;  /* 0x00000006ff047e24 */ /* 0x010fe2000f8e00ff */
[----:B------:R-:W-:-:S03]  /*00b0*/  MOV R5, UR7 ;  /* 0x0000000700057c02 */ /* 0x000fc60008000f00 */
[----:B-----5:R-:W-:Y:S01]  /*00c0*/  IMAD.X R7, RZ, RZ, UR5, P0 ;  /* 0x00000005ff077e24 */ /* 0x020fe200080e06ff */
[----:B-1----:R2:W-:Y:S07]  /*00d0*/  STL.64 [R1], R8 ;  /* 0x0000000801007387 */ /* 0x0025ee0000100a00 */
[----:B------:R-:W-:-:S07]  /*00e0*/  LEPC R20, `(.L_x_0) ;  /* 0x000000001014794e */ /* 0x000fce0000000000 */
[----:B--23--:R-:W-:Y:S05]  /*00f0*/  CALL.ABS.NOINC R2 ;  /* 0x0000000002007343 */ /* 0x00cfea0003c00000 */
.L_x_0:
[----:B------:R-:W-:Y:S05]  /*0100*/  EXIT ;  /* 0x000000000000794d */ /* 0x000fea0003800000 */
.L_x_1:
[----:B------:R-:W-:-:S00]  /*0110*/  BRA `(.L_x_1) ;  /* 0xfffffffc00fc7947 */ /* 0x000fc0000383ffff */
[----:B------:R-:W-:-:S00]  /*0120*/  NOP ;  /* 0x0000000000007918 */ /* 0x000fc00000000000 */
        /* <DEDUP_REMOVED lines=13> */
.L_x_2:


//--------------------- .nv.global.init           --------------------------
	.section	.nv.global.init,"aw",@progbits
.nv.global.init:
	.type		$str,@object
	.size		$str,(.L_0 - $str)
$str:
        /*0000*/ 	.byte	0x48, 0x65, 0x6c, 0x6c, 0x6f, 0x2c, 0x20, 0x57, 0x6f, 0x72, 0x6c, 0x64, 0x20, 0x66, 0x72, 0x6f
        /*0010*/ 	.byte	0x6d, 0x20, 0x74, 0x68, 0x72, 0x65, 0x61, 0x64, 0x20, 0x5b, 0x25, 0x64, 0x2c, 0x20, 0x25, 0x64
        /*0020*/ 	.byte	0x5d, 0x21, 0x20, 0x09, 0x20, 0x46, 0x72, 0x6f, 0x6d, 0x20, 0x64, 0x65, 0x76, 0x69, 0x63, 0x65
        /*0030*/ 	.byte	0x20, 0x0a, 0x00
.L_0:


//--------------------- .nv.shared.reserved.0     --------------------------
	.section	.nv.shared.reserved.0,"aw",@nobits
	.weak		__nv_reservedSMEM_offset_0_alias
	.size		__nv_reservedSMEM_offset_0_alias, 0, 64
	.other		__nv_reservedSMEM_offset_0_alias,@"STO_CUDA_RESERVED_SHARED STV_DEFAULT"
__nv_reservedSMEM_offset_0_alias:
	.zero		0
	.zero		64


//--------------------- .nv.constant0._Z14print_from_gpuv --------------------------
	.section	.nv.constant0._Z14print_from_gpuv,"a",@progbits
	.sectionflags	@""
	.align	4
.nv.constant0._Z14print_from_gpuv:
	.zero		896


//--------------------- SYMBOLS --------------------------

	.type		.nv.reservedSmem.offset0,@object
	.size		.nv.reservedSmem.offset0,0x4
	.type		vprintf,@function
